//
// Generated by NVIDIA NVVM Compiler
//
// Compiler Build ID: CL-36424714
// Cuda compilation tools, release 13.0, V13.0.88
// Based on NVVM 20.0.0
//

.version 9.0
.target sm_100
.address_size 64

	// .globl	_Z3fooN3cub18CUB_300001_SM_10008NullTypeE
.global .align 1 .b8 _ZN34_INTERNAL_8b52ecfd_4_k_cu_181cada74cuda3std3__45__cpo5beginE[1];
.global .align 1 .b8 _ZN34_INTERNAL_8b52ecfd_4_k_cu_181cada74cuda3std3__45__cpo3endE[1];
.global .align 1 .b8 _ZN34_INTERNAL_8b52ecfd_4_k_cu_181cada74cuda3std3__45__cpo6cbeginE[1];
.global .align 1 .b8 _ZN34_INTERNAL_8b52ecfd_4_k_cu_181cada74cuda3std3__45__cpo4cendE[1];
.global .align 1 .b8 _ZN34_INTERNAL_8b52ecfd_4_k_cu_181cada74cuda3std3__45__cpo6rbeginE[1];
.global .align 1 .b8 _ZN34_INTERNAL_8b52ecfd_4_k_cu_181cada74cuda3std3__45__cpo4rendE[1];
.global .align 1 .b8 _ZN34_INTERNAL_8b52ecfd_4_k_cu_181cada74cuda3std3__45__cpo7crbeginE[1];
.global .align 1 .b8 _ZN34_INTERNAL_8b52ecfd_4_k_cu_181cada74cuda3std3__45__cpo5crendE[1];
.global .align 1 .b8 _ZN34_INTERNAL_8b52ecfd_4_k_cu_181cada74cuda3std3__436_GLOBAL__N__8b52ecfd_4_k_cu_181cada76ignoreE[1];
.global .align 1 .b8 _ZN34_INTERNAL_8b52ecfd_4_k_cu_181cada74cuda3std3__419piecewise_constructE[1];
.global .align 1 .b8 _ZN34_INTERNAL_8b52ecfd_4_k_cu_181cada74cuda3std3__48in_placeE[1];
.global .align 1 .b8 _ZN34_INTERNAL_8b52ecfd_4_k_cu_181cada74cuda3std3__420unreachable_sentinelE[1];
.global .align 1 .b8 _ZN34_INTERNAL_8b52ecfd_4_k_cu_181cada74cuda3std3__47nulloptE[1];
.global .align 1 .b8 _ZN34_INTERNAL_8b52ecfd_4_k_cu_181cada74cuda3std3__48unexpectE[1];
.global .align 1 .b8 _ZN34_INTERNAL_8b52ecfd_4_k_cu_181cada74cuda3std6ranges3__45__cpo4swapE[1];
.global .align 1 .b8 _ZN34_INTERNAL_8b52ecfd_4_k_cu_181cada74cuda3std6ranges3__45__cpo9iter_moveE[1];
.global .align 1 .b8 _ZN34_INTERNAL_8b52ecfd_4_k_cu_181cada74cuda3std6ranges3__45__cpo5beginE[1];
.global .align 1 .b8 _ZN34_INTERNAL_8b52ecfd_4_k_cu_181cada74cuda3std6ranges3__45__cpo3endE[1];
.global .align 1 .b8 _ZN34_INTERNAL_8b52ecfd_4_k_cu_181cada74cuda3std6ranges3__45__cpo6cbeginE[1];
.global .align 1 .b8 _ZN34_INTERNAL_8b52ecfd_4_k_cu_181cada74cuda3std6ranges3__45__cpo4cendE[1];
.global .align 1 .b8 _ZN34_INTERNAL_8b52ecfd_4_k_cu_181cada74cuda3std6ranges3__45__cpo7advanceE[1];
.global .align 1 .b8 _ZN34_INTERNAL_8b52ecfd_4_k_cu_181cada74cuda3std6ranges3__45__cpo9iter_swapE[1];
.global .align 1 .b8 _ZN34_INTERNAL_8b52ecfd_4_k_cu_181cada74cuda3std6ranges3__45__cpo4nextE[1];
.global .align 1 .b8 _ZN34_INTERNAL_8b52ecfd_4_k_cu_181cada74cuda3std6ranges3__45__cpo4prevE[1];
.global .align 1 .b8 _ZN34_INTERNAL_8b52ecfd_4_k_cu_181cada74cuda3std6ranges3__45__cpo4dataE[1];
.global .align 1 .b8 _ZN34_INTERNAL_8b52ecfd_4_k_cu_181cada74cuda3std6ranges3__45__cpo5cdataE[1];
.global .align 1 .b8 _ZN34_INTERNAL_8b52ecfd_4_k_cu_181cada74cuda3std6ranges3__45__cpo4sizeE[1];
.global .align 1 .b8 _ZN34_INTERNAL_8b52ecfd_4_k_cu_181cada74cuda3std6ranges3__45__cpo5ssizeE[1];
.global .align 1 .b8 _ZN34_INTERNAL_8b52ecfd_4_k_cu_181cada74cuda3std6ranges3__45__cpo8distanceE[1];
.global .align 1 .b8 _ZN34_INTERNAL_8b52ecfd_4_k_cu_181cada76thrust24THRUST_300001_SM_1000_NS6system6detail10sequential3seqE[1];
.global .align 1 .b8 _ZN34_INTERNAL_8b52ecfd_4_k_cu_181cada76thrust24THRUST_300001_SM_1000_NS12placeholders2_1E[1];
.global .align 1 .b8 _ZN34_INTERNAL_8b52ecfd_4_k_cu_181cada76thrust24THRUST_300001_SM_1000_NS12placeholders2_2E[1];
.global .align 1 .b8 _ZN34_INTERNAL_8b52ecfd_4_k_cu_181cada76thrust24THRUST_300001_SM_1000_NS12placeholders2_3E[1];
.global .align 1 .b8 _ZN34_INTERNAL_8b52ecfd_4_k_cu_181cada76thrust24THRUST_300001_SM_1000_NS12placeholders2_4E[1];
.global .align 1 .b8 _ZN34_INTERNAL_8b52ecfd_4_k_cu_181cada76thrust24THRUST_300001_SM_1000_NS12placeholders2_5E[1];
.global .align 1 .b8 _ZN34_INTERNAL_8b52ecfd_4_k_cu_181cada76thrust24THRUST_300001_SM_1000_NS12placeholders2_6E[1];
.global .align 1 .b8 _ZN34_INTERNAL_8b52ecfd_4_k_cu_181cada76thrust24THRUST_300001_SM_1000_NS12placeholders2_7E[1];
.global .align 1 .b8 _ZN34_INTERNAL_8b52ecfd_4_k_cu_181cada76thrust24THRUST_300001_SM_1000_NS12placeholders2_8E[1];
.global .align 1 .b8 _ZN34_INTERNAL_8b52ecfd_4_k_cu_181cada76thrust24THRUST_300001_SM_1000_NS12placeholders2_9E[1];
.global .align 1 .b8 _ZN34_INTERNAL_8b52ecfd_4_k_cu_181cada76thrust24THRUST_300001_SM_1000_NS12placeholders3_10E[1];

.visible .entry _Z3fooN3cub18CUB_300001_SM_10008NullTypeE(
	.param .align 1 .b8 _Z3fooN3cub18CUB_300001_SM_10008NullTypeE_param_0[1]
)
{


	ret;

}
	// .globl	_ZN3cub18CUB_300001_SM_10006detail11EmptyKernelIvEEvv
.visible .entry _ZN3cub18CUB_300001_SM_10006detail11EmptyKernelIvEEvv()
{


	ret;

}


// ===== COMPILED SASS (sm_100) =====

	.target	sm_100

	.elftype	@"ET_EXEC"


//--------------------- .note.nv.tkinfo           --------------------------
	.section	.note.nv.tkinfo,"",@"SHT_NOTE"
	.sectionflags	@"SHF_NOTE_NV_TKINFO"
	.tkinfo
        /*0018*/ 	.word	0x00000002
        /*0030*/ 	.string	""
        /*0030*/ 	.string	"ptxas"
        /*0030*/ 	.string	"Cuda compilation tools, release 13.0, V13.0.88"
        /*0030*/ 	.string	"Build cuda_13.0.r13.0/compiler.36424714_0"
        /*0030*/ 	.string	"-arch sm_100 -m 64 "



//--------------------- .note.nv.cuinfo           --------------------------
	.section	.note.nv.cuinfo,"",@"SHT_NOTE"
	.sectionflags	@"SHF_NOTE_NV_CUINFO"
        /*0018*/ 	.short	0x0002
        /*001a*/ 	.short	0x0064
        /*001c*/ 	.short	0x0082
	.zero		2


//--------------------- .nv.info                  --------------------------
	.section	.nv.info,"",@"SHT_CUDA_INFO"
	.align	4


	//----- nvinfo : EIATTR_REGCOUNT
	.align		4
        /*0000*/ 	.byte	0x04, 0x2f
        /*0002*/ 	.short	(.L_41 - .L_40)
	.align		4
.L_40:
        /*0004*/ 	.word	index@(_Z3fooN3cub18CUB_300001_SM_10008NullTypeE)
        /*0008*/ 	.word	0x00000004


	//----- nvinfo : EIATTR_FRAME_SIZE
	.align		4
.L_41:
        /*000c*/ 	.byte	0x04, 0x11
        /*000e*/ 	.short	(.L_43 - .L_42)
	.align		4
.L_42:
        /*0010*/ 	.word	index@(_Z3fooN3cub18CUB_300001_SM_10008NullTypeE)
        /*0014*/ 	.word	0x00000000


	//----- nvinfo : EIATTR_REGCOUNT
	.align		4
.L_43:
        /*0018*/ 	.byte	0x04, 0x2f
        /*001a*/ 	.short	(.L_45 - .L_44)
	.align		4
.L_44:
        /*001c*/ 	.word	index@(_ZN3cub18CUB_300001_SM_10006detail11EmptyKernelIvEEvv)
        /*0020*/ 	.word	0x00000004


	//----- nvinfo : EIATTR_FRAME_SIZE
	.align		4
.L_45:
        /*0024*/ 	.byte	0x04, 0x11
        /*0026*/ 	.short	(.L_47 - .L_46)
	.align		4
.L_46:
        /*0028*/ 	.word	index@(_ZN3cub18CUB_300001_SM_10006detail11EmptyKernelIvEEvv)
        /*002c*/ 	.word	0x00000000


	//----- nvinfo : EIATTR_MIN_STACK_SIZE
	.align		4
.L_47:
        /*0030*/ 	.byte	0x04, 0x12
        /*0032*/ 	.short	(.L_49 - .L_48)
	.align		4
.L_48:
        /*0034*/ 	.word	index@(_ZN3cub18CUB_300001_SM_10006detail11EmptyKernelIvEEvv)
        /*0038*/ 	.word	0x00000000


	//----- nvinfo : EIATTR_MIN_STACK_SIZE
	.align		4
.L_49:
        /*003c*/ 	.byte	0x04, 0x12
        /*003e*/ 	.short	(.L_51 - .L_50)
	.align		4
.L_50:
        /*0040*/ 	.word	index@(_Z3fooN3cub18CUB_300001_SM_10008NullTypeE)
        /*0044*/ 	.word	0x00000000
.L_51:


//--------------------- .nv.compat                --------------------------
	.section	.nv.compat,"",@"SHT_CUDA_COMPAT_INFO"
	.align	4
        /*0000*/ 	.byte	0x02, 0x09, 0x00, 0x00, 0x02, 0x02, 0x01, 0x00, 0x02, 0x05, 0x05, 0x00, 0x03, 0x07, 0x01, 0x01
        /*0010*/ 	.byte	0x02, 0x03, 0x00, 0x00, 0x02, 0x06, 0x01, 0x00, 0x04, 0x0b, 0x08, 0x00, 0x09, 0x00, 0x00, 0x00
        /*0020*/ 	.byte	0x00, 0x00, 0x00, 0x00


//--------------------- .nv.info._ZN3cub18CUB_300001_SM_10006detail11EmptyKernelIvEEvv --------------------------
	.section	.nv.info._ZN3cub18CUB_300001_SM_10006detail11EmptyKernelIvEEvv,"",@"SHT_CUDA_INFO"
	.sectionflags	@""
	.align	4


	//----- nvinfo : EIATTR_CUDA_API_VERSION
	.align		4
        /*0000*/ 	.byte	0x04, 0x37
        /*0002*/ 	.short	(.L_53 - .L_52)
.L_52:
        /*0004*/ 	.word	0x00000082


	//----- nvinfo : EIATTR_SPARSE_MMA_MASK
	.align		4
.L_53:
        /*0008*/ 	.byte	0x03, 0x50
        /*000a*/ 	.short	0x0000


	//----- nvinfo : EIATTR_MAXREG_COUNT
	.align		4
        /*000c*/ 	.byte	0x03, 0x1b
        /*000e*/ 	.short	0x00ff


	//----- nvinfo : EIATTR_MERCURY_ISA_VERSION
	.align		4
        /*0010*/ 	.byte	0x03, 0x5f
        /*0012*/ 	.short	0x0101


	//----- nvinfo : EIATTR_VRC_CTA_INIT_COUNT
	.align		4
        /*0014*/ 	.byte	0x02, 0x4a
	.zero		1
	.zero		1


	//----- nvinfo : EIATTR_EXIT_INSTR_OFFSETS
	.align		4
        /*0018*/ 	.byte	0x04, 0x1c
        /*001a*/ 	.short	(.L_55 - .L_54)


	//   ....[0]....
.L_54:
        /*001c*/ 	.word	0x00000010


	//----- nvinfo : EIATTR_SW_WAR
	.align		4
.L_55:
        /*0020*/ 	.byte	0x04, 0x36
        /*0022*/ 	.short	(.L_57 - .L_56)
.L_56:
        /*0024*/ 	.word	0x00000008
.L_57:


//--------------------- .nv.info._Z3fooN3cub18CUB_300001_SM_10008NullTypeE --------------------------
	.section	.nv.info._Z3fooN3cub18CUB_300001_SM_10008NullTypeE,"",@"SHT_CUDA_INFO"
	.sectionflags	@""
	.align	4


	//----- nvinfo : EIATTR_CUDA_API_VERSION
	.align		4
        /*0000*/ 	.byte	0x04, 0x37
        /*0002*/ 	.short	(.L_59 - .L_58)
.L_58:
        /*0004*/ 	.word	0x00000082


	//----- nvinfo : EIATTR_KPARAM_INFO
	.align		4
.L_59:
        /*0008*/ 	.byte	0x04, 0x17
        /*000a*/ 	.short	(.L_61 - .L_60)
.L_60:
        /*000c*/ 	.word	0x00000000
        /*0010*/ 	.short	0x0000
        /*0012*/ 	.short	0x0000
        /*0014*/ 	.byte	0x00, 0xf0, 0x05, 0x00


	//----- nvinfo : EIATTR_SPARSE_MMA_MASK
	.align		4
.L_61:
        /*0018*/ 	.byte	0x03, 0x50
        /*001a*/ 	.short	0x0000


	//----- nvinfo : EIATTR_MAXREG_COUNT
	.align		4
        /*001c*/ 	.byte	0x03, 0x1b
        /*001e*/ 	.short	0x00ff


	//----- nvinfo : EIATTR_MERCURY_ISA_VERSION
	.align		4
        /*0020*/ 	.byte	0x03, 0x5f
        /*0022*/ 	.short	0x0101


	//----- nvinfo : EIATTR_VRC_CTA_INIT_COUNT
	.align		4
        /*0024*/ 	.byte	0x02, 0x4a
	.zero		1
	.zero		1


	//----- nvinfo : EIATTR_EXIT_INSTR_OFFSETS
	.align		4
        /*0028*/ 	.byte	0x04, 0x1c
        /*002a*/ 	.short	(.L_63 - .L_62)


	//   ....[0]....
.L_62:
        /*002c*/ 	.word	0x00000010


	//----- nvinfo : EIATTR_CBANK_PARAM_SIZE
	.align		4
.L_63:
        /*0030*/ 	.byte	0x03, 0x19
        /*0032*/ 	.short	0x0001


	//----- nvinfo : EIATTR_PARAM_CBANK
	.align		4
        /*0034*/ 	.byte	0x04, 0x0a
        /*0036*/ 	.short	(.L_65 - .L_64)
	.align		4
.L_64:
        /*0038*/ 	.word	index@(.nv.constant0._Z3fooN3cub18CUB_300001_SM_10008NullTypeE)
        /*003c*/ 	.short	0x0380
        /*003e*/ 	.short	0x0001


	//----- nvinfo : EIATTR_SW_WAR
	.align		4
.L_65:
        /*0040*/ 	.byte	0x04, 0x36
        /*0042*/ 	.short	(.L_67 - .L_66)
.L_66:
        /*0044*/ 	.word	0x00000008
.L_67:


//--------------------- .nv.callgraph             --------------------------
	.section	.nv.callgraph,"",@"SHT_CUDA_CALLGRAPH"
	.align	4
	.sectionentsize	8
	.align		4
        /*0000*/ 	.word	0x00000000
	.align		4
        /*0004*/ 	.word	0xffffffff
	.align		4
        /*0008*/ 	.word	0x00000000
	.align		4
        /*000c*/ 	.word	0xfffffffe
	.align		4
        /*0010*/ 	.word	0x00000000
	.align		4
        /*0014*/ 	.word	0xfffffffd
	.align		4
        /*0018*/ 	.word	0x00000000
	.align		4
        /*001c*/ 	.word	0xfffffffc


//--------------------- .nv.constant4             --------------------------
	.section	.nv.constant4,"a",@progbits
	.align	8
	.align		8
.nv.constant4:
        /*0000*/ 	.dword	_ZN34_INTERNAL_8b52ecfd_4_k_cu_181cada74cuda3std3__45__cpo5beginE
	.align		8
        /*0008*/ 	.dword	_ZN34_INTERNAL_8b52ecfd_4_k_cu_181cada74cuda3std3__45__cpo3endE
	.align		8
        /*0010*/ 	.dword	_ZN34_INTERNAL_8b52ecfd_4_k_cu_181cada74cuda3std3__45__cpo6cbeginE
	.align		8
        /*0018*/ 	.dword	_ZN34_INTERNAL_8b52ecfd_4_k_cu_181cada74cuda3std3__45__cpo4cendE
	.align		8
        /*0020*/ 	.dword	_ZN34_INTERNAL_8b52ecfd_4_k_cu_181cada74cuda3std3__45__cpo6rbeginE
	.align		8
        /*0028*/ 	.dword	_ZN34_INTERNAL_8b52ecfd_4_k_cu_181cada74cuda3std3__45__cpo4rendE
	.align		8
        /*0030*/ 	.dword	_ZN34_INTERNAL_8b52ecfd_4_k_cu_181cada74cuda3std3__45__cpo7crbeginE
	.align		8
        /*0038*/ 	.dword	_ZN34_INTERNAL_8b52ecfd_4_k_cu_181cada74cuda3std3__45__cpo5crendE
	.align		8
        /*0040*/ 	.dword	_ZN34_INTERNAL_8b52ecfd_4_k_cu_181cada74cuda3std3__436_GLOBAL__N__8b52ecfd_4_k_cu_181cada76ignoreE
	.align		8
        /*0048*/ 	.dword	_ZN34_INTERNAL_8b52ecfd_4_k_cu_181cada74cuda3std3__419piecewise_constructE
	.align		8
        /*0050*/ 	.dword	_ZN34_INTERNAL_8b52ecfd_4_k_cu_181cada74cuda3std3__48in_placeE
	.align		8
        /*0058*/ 	.dword	_ZN34_INTERNAL_8b52ecfd_4_k_cu_181cada74cuda3std3__420unreachable_sentinelE
	.align		8
        /*0060*/ 	.dword	_ZN34_INTERNAL_8b52ecfd_4_k_cu_181cada74cuda3std3__47nulloptE
	.align		8
        /*0068*/ 	.dword	_ZN34_INTERNAL_8b52ecfd_4_k_cu_181cada74cuda3std3__48unexpectE
	.align		8
        /*0070*/ 	.dword	_ZN34_INTERNAL_8b52ecfd_4_k_cu_181cada74cuda3std6ranges3__45__cpo4swapE
	.align		8
        /*0078*/ 	.dword	_ZN34_INTERNAL_8b52ecfd_4_k_cu_181cada74cuda3std6ranges3__45__cpo9iter_moveE
	.align		8
        /*0080*/ 	.dword	_ZN34_INTERNAL_8b52ecfd_4_k_cu_181cada74cuda3std6ranges3__45__cpo5beginE
	.align		8
        /*0088*/ 	.dword	_ZN34_INTERNAL_8b52ecfd_4_k_cu_181cada74cuda3std6ranges3__45__cpo3endE
	.align		8
        /*0090*/ 	.dword	_ZN34_INTERNAL_8b52ecfd_4_k_cu_181cada74cuda3std6ranges3__45__cpo6cbeginE
	.align		8
        /*0098*/ 	.dword	_ZN34_INTERNAL_8b52ecfd_4_k_cu_181cada74cuda3std6ranges3__45__cpo4cendE
	.align		8
        /*00a0*/ 	.dword	_ZN34_INTERNAL_8b52ecfd_4_k_cu_181cada74cuda3std6ranges3__45__cpo7advanceE
	.align		8
        /*00a8*/ 	.dword	_ZN34_INTERNAL_8b52ecfd_4_k_cu_181cada74cuda3std6ranges3__45__cpo9iter_swapE
	.align		8
        /*00b0*/ 	.dword	_ZN34_INTERNAL_8b52ecfd_4_k_cu_181cada74cuda3std6ranges3__45__cpo4nextE
	.align		8
        /*00b8*/ 	.dword	_ZN34_INTERNAL_8b52ecfd_4_k_cu_181cada74cuda3std6ranges3__45__cpo4prevE
	.align		8
        /*00c0*/ 	.dword	_ZN34_INTERNAL_8b52ecfd_4_k_cu_181cada74cuda3std6ranges3__45__cpo4dataE
	.align		8
        /*00c8*/ 	.dword	_ZN34_INTERNAL_8b52ecfd_4_k_cu_181cada74cuda3std6ranges3__45__cpo5cdataE
	.align		8
        /*00d0*/ 	.dword	_ZN34_INTERNAL_8b52ecfd_4_k_cu_181cada74cuda3std6ranges3__45__cpo4sizeE
	.align		8
        /*00d8*/ 	.dword	_ZN34_INTERNAL_8b52ecfd_4_k_cu_181cada74cuda3std6ranges3__45__cpo5ssizeE
	.align		8
        /*00e0*/ 	.dword	_ZN34_INTERNAL_8b52ecfd_4_k_cu_181cada74cuda3std6ranges3__45__cpo8distanceE
	.align		8
        /*00e8*/ 	.dword	_ZN34_INTERNAL_8b52ecfd_4_k_cu_181cada76thrust24THRUST_300001_SM_1000_NS6system6detail10sequential3seqE
	.align		8
        /*00f0*/ 	.dword	_ZN34_INTERNAL_8b52ecfd_4_k_cu_181cada76thrust24THRUST_300001_SM_1000_NS12placeholders2_1E
	.align		8
        /*00f8*/ 	.dword	_ZN34_INTERNAL_8b52ecfd_4_k_cu_181cada76thrust24THRUST_300001_SM_1000_NS12placeholders2_2E
	.align		8
        /*0100*/ 	.dword	_ZN34_INTERNAL_8b52ecfd_4_k_cu_181cada76thrust24THRUST_300001_SM_1000_NS12placeholders2_3E
	.align		8
        /*0108*/ 	.dword	_ZN34_INTERNAL_8b52ecfd_4_k_cu_181cada76thrust24THRUST_300001_SM_1000_NS12placeholders2_4E
	.align		8
        /*0110*/ 	.dword	_ZN34_INTERNAL_8b52ecfd_4_k_cu_181cada76thrust24THRUST_300001_SM_1000_NS12placeholders2_5E
	.align		8
        /*0118*/ 	.dword	_ZN34_INTERNAL_8b52ecfd_4_k_cu_181cada76thrust24THRUST_300001_SM_1000_NS12placeholders2_6E
	.align		8
        /*0120*/ 	.dword	_ZN34_INTERNAL_8b52ecfd_4_k_cu_181cada76thrust24THRUST_300001_SM_1000_NS12placeholders2_7E
	.align		8
        /*0128*/ 	.dword	_ZN34_INTERNAL_8b52ecfd_4_k_cu_181cada76thrust24THRUST_300001_SM_1000_NS12placeholders2_8E
	.align		8
        /*0130*/ 	.dword	_ZN34_INTERNAL_8b52ecfd_4_k_cu_181cada76thrust24THRUST_300001_SM_1000_NS12placeholders2_9E
	.align		8
        /*0138*/ 	.dword	_ZN34_INTERNAL_8b52ecfd_4_k_cu_181cada76thrust24THRUST_300001_SM_1000_NS12placeholders3_10E


//--------------------- .text._ZN3cub18CUB_300001_SM_10006detail11EmptyKernelIvEEvv --------------------------
	.section	.text._ZN3cub18CUB_300001_SM_10006detail11EmptyKernelIvEEvv,"ax",@progbits
	.align	128
        .global         _ZN3cub18CUB_300001_SM_10006detail11EmptyKernelIvEEvv
        .type           _ZN3cub18CUB_300001_SM_10006detail11EmptyKernelIvEEvv,@function
        .size           _ZN3cub18CUB_300001_SM_10006detail11EmptyKernelIvEEvv,(.L_x_2 - _ZN3cub18CUB_300001_SM_10006detail11EmptyKernelIvEEvv)
        .other          _ZN3cub18CUB_300001_SM_10006detail11EmptyKernelIvEEvv,@"STO_CUDA_ENTRY STV_DEFAULT"
_ZN3cub18CUB_300001_SM_10006detail11EmptyKernelIvEEvv:
.text._ZN3cub18CUB_300001_SM_10006detail11EmptyKernelIvEEvv:
[----:B------:R-:W-:Y:S01]  /*0000*/  LDC R1, c[0x0][0x37c] ;  /* 0x0000df00ff017b82 */ /* 0x000fe20000000800 */
[----:B------:R-:W-:Y:S05]  /*0010*/  EXIT ;  /* 0x000000000000794d */ /* 0x000fea0003800000 */
.L_x_0:
[----:B------:R-:W-:-:S00]  /*0020*/  BRA `(.L_x_0) ;  /* 0xfffffffc00fc7947 */ /* 0x000fc0000383ffff */
[----:B------:R-:W-:-:S00]  /*0030*/  NOP ;  /* 0x0000000000007918 */ /* 0x000fc00000000000 */
        /* <DEDUP_REMOVED lines=12> */
.L_x_2:


//--------------------- .text._Z3fooN3cub18CUB_300001_SM_10008NullTypeE --------------------------
	.section	.text._Z3fooN3cub18CUB_300001_SM_10008NullTypeE,"ax",@progbits
	.align	128
        .global         _Z3fooN3cub18CUB_300001_SM_10008NullTypeE
        .type           _Z3fooN3cub18CUB_300001_SM_10008NullTypeE,@function
        .size           _Z3fooN3cub18CUB_300001_SM_10008NullTypeE,(.L_x_3 - _Z3fooN3cub18CUB_300001_SM_10008NullTypeE)
        .other          _Z3fooN3cub18CUB_300001_SM_10008NullTypeE,@"STO_CUDA_ENTRY STV_DEFAULT"
_Z3fooN3cub18CUB_300001_SM_10008NullTypeE:
.text._Z3fooN3cub18CUB_300001_SM_10008NullTypeE:
[----:B------:R-:W-:Y:S01]  /*0000*/  LDC R1, c[0x0][0x37c] ;  /* 0x0000df00ff017b82 */ /* 0x000fe20000000800 */
[----:B------:R-:W-:Y:S05]  /*0010*/  EXIT ;  /* 0x000000000000794d */ /* 0x000fea0003800000 */
.L_x_1:
        /* <DEDUP_REMOVED lines=14> */
.L_x_3:


//--------------------- .nv.shared.reserved.0     --------------------------
	.section	.nv.shared.reserved.0,"aw",@nobits
	.weak		__nv_reservedSMEM_offset_0_alias
	.size		__nv_reservedSMEM_offset_0_alias, 0, 64
	.other		__nv_reservedSMEM_offset_0_alias,@"STO_CUDA_RESERVED_SHARED STV_DEFAULT"
__nv_reservedSMEM_offset_0_alias:
	.zero		0
	.zero		64


//--------------------- .nv.global                --------------------------
	.section	.nv.global,"aw",@nobits
.nv.global:
	.type		_ZN34_INTERNAL_8b52ecfd_4_k_cu_181cada76thrust24THRUST_300001_SM_1000_NS12placeholders2_5E,@object
	.size		_ZN34_INTERNAL_8b52ecfd_4_k_cu_181cada76thrust24THRUST_300001_SM_1000_NS12placeholders2_5E,(_ZN34_INTERNAL_8b52ecfd_4_k_cu_181cada74cuda3std3__45__cpo6cbeginE - _ZN34_INTERNAL_8b52ecfd_4_k_cu_181cada76thrust24THRUST_300001_SM_1000_NS12placeholders2_5E)
_ZN34_INTERNAL_8b52ecfd_4_k_cu_181cada76thrust24THRUST_300001_SM_1000_NS12placeholders2_5E:
	.zero		1
	.type		_ZN34_INTERNAL_8b52ecfd_4_k_cu_181cada74cuda3std3__45__cpo6cbeginE,@object
	.size		_ZN34_INTERNAL_8b52ecfd_4_k_cu_181cada74cuda3std3__45__cpo6cbeginE,(_ZN34_INTERNAL_8b52ecfd_4_k_cu_181cada74cuda3std6ranges3__45__cpo6cbeginE - _ZN34_INTERNAL_8b52ecfd_4_k_cu_181cada74cuda3std3__45__cpo6cbeginE)
_ZN34_INTERNAL_8b52ecfd_4_k_cu_181cada74cuda3std3__45__cpo6cbeginE:
	.zero		1
	.type		_ZN34_INTERNAL_8b52ecfd_4_k_cu_181cada74cuda3std6ranges3__45__cpo6cbeginE,@object
	.size		_ZN34_INTERNAL_8b52ecfd_4_k_cu_181cada74cuda3std6ranges3__45__cpo6cbeginE,(_ZN34_INTERNAL_8b52ecfd_4_k_cu_181cada74cuda3std3__48in_placeE - _ZN34_INTERNAL_8b52ecfd_4_k_cu_181cada74cuda3std6ranges3__45__cpo6cbeginE)
_ZN34_INTERNAL_8b52ecfd_4_k_cu_181cada74cuda3std6ranges3__45__cpo6cbeginE:
	.zero		1
	.type		_ZN34_INTERNAL_8b52ecfd_4_k_cu_181cada74cuda3std3__48in_placeE,@object
	.size		_ZN34_INTERNAL_8b52ecfd_4_k_cu_181cada74cuda3std3__48in_placeE,(_ZN34_INTERNAL_8b52ecfd_4_k_cu_181cada74cuda3std6ranges3__45__cpo4sizeE - _ZN34_INTERNAL_8b52ecfd_4_k_cu_181cada74cuda3std3__48in_placeE)
_ZN34_INTERNAL_8b52ecfd_4_k_cu_181cada74cuda3std3__48in_placeE:
	.zero		1
	.type		_ZN34_INTERNAL_8b52ecfd_4_k_cu_181cada74cuda3std6ranges3__45__cpo4sizeE,@object
	.size		_ZN34_INTERNAL_8b52ecfd_4_k_cu_181cada74cuda3std6ranges3__45__cpo4sizeE,(_ZN34_INTERNAL_8b52ecfd_4_k_cu_181cada76thrust24THRUST_300001_SM_1000_NS12placeholders2_9E - _ZN34_INTERNAL_8b52ecfd_4_k_cu_181cada74cuda3std6ranges3__45__cpo4sizeE)
_ZN34_INTERNAL_8b52ecfd_4_k_cu_181cada74cuda3std6ranges3__45__cpo4sizeE:
	.zero		1
	.type		_ZN34_INTERNAL_8b52ecfd_4_k_cu_181cada76thrust24THRUST_300001_SM_1000_NS12placeholders2_9E,@object
	.size		_ZN34_INTERNAL_8b52ecfd_4_k_cu_181cada76thrust24THRUST_300001_SM_1000_NS12placeholders2_9E,(_ZN34_INTERNAL_8b52ecfd_4_k_cu_181cada74cuda3std3__45__cpo7crbeginE - _ZN34_INTERNAL_8b52ecfd_4_k_cu_181cada76thrust24THRUST_300001_SM_1000_NS12placeholders2_9E)
_ZN34_INTERNAL_8b52ecfd_4_k_cu_181cada76thrust24THRUST_300001_SM_1000_NS12placeholders2_9E:
	.zero		1
	.type		_ZN34_INTERNAL_8b52ecfd_4_k_cu_181cada74cuda3std3__45__cpo7crbeginE,@object
	.size		_ZN34_INTERNAL_8b52ecfd_4_k_cu_181cada74cuda3std3__45__cpo7crbeginE,(_ZN34_INTERNAL_8b52ecfd_4_k_cu_181cada74cuda3std6ranges3__45__cpo4nextE - _ZN34_INTERNAL_8b52ecfd_4_k_cu_181cada74cuda3std3__45__cpo7crbeginE)
_ZN34_INTERNAL_8b52ecfd_4_k_cu_181cada74cuda3std3__45__cpo7crbeginE:
	.zero		1
	.type		_ZN34_INTERNAL_8b52ecfd_4_k_cu_181cada74cuda3std6ranges3__45__cpo4nextE,@object
	.size		_ZN34_INTERNAL_8b52ecfd_4_k_cu_181cada74cuda3std6ranges3__45__cpo4nextE,(_ZN34_INTERNAL_8b52ecfd_4_k_cu_181cada74cuda3std6ranges3__45__cpo4swapE - _ZN34_INTERNAL_8b52ecfd_4_k_cu_181cada74cuda3std6ranges3__45__cpo4nextE)
_ZN34_INTERNAL_8b52ecfd_4_k_cu_181cada74cuda3std6ranges3__45__cpo4nextE:
	.zero		1
	.type		_ZN34_INTERNAL_8b52ecfd_4_k_cu_181cada74cuda3std6ranges3__45__cpo4swapE,@object
	.size		_ZN34_INTERNAL_8b52ecfd_4_k_cu_181cada74cuda3std6ranges3__45__cpo4swapE,(_ZN34_INTERNAL_8b52ecfd_4_k_cu_181cada76thrust24THRUST_300001_SM_1000_NS12placeholders2_1E - _ZN34_INTERNAL_8b52ecfd_4_k_cu_181cada74cuda3std6ranges3__45__cpo4swapE)
_ZN34_INTERNAL_8b52ecfd_4_k_cu_181cada74cuda3std6ranges3__45__cpo4swapE:
	.zero		1
	.type		_ZN34_INTERNAL_8b52ecfd_4_k_cu_181cada76thrust24THRUST_300001_SM_1000_NS12placeholders2_1E,@object
	.size		_ZN34_INTERNAL_8b52ecfd_4_k_cu_181cada76thrust24THRUST_300001_SM_1000_NS12placeholders2_1E,(_ZN34_INTERNAL_8b52ecfd_4_k_cu_181cada76thrust24THRUST_300001_SM_1000_NS12placeholders2_3E - _ZN34_INTERNAL_8b52ecfd_4_k_cu_181cada76thrust24THRUST_300001_SM_1000_NS12placeholders2_1E)
_ZN34_INTERNAL_8b52ecfd_4_k_cu_181cada76thrust24THRUST_300001_SM_1000_NS12placeholders2_1E:
	.zero		1
	.type		_ZN34_INTERNAL_8b52ecfd_4_k_cu_181cada76thrust24THRUST_300001_SM_1000_NS12placeholders2_3E,@object
	.size		_ZN34_INTERNAL_8b52ecfd_4_k_cu_181cada76thrust24THRUST_300001_SM_1000_NS12placeholders2_3E,(_ZN34_INTERNAL_8b52ecfd_4_k_cu_181cada74cuda3std3__45__cpo5beginE - _ZN34_INTERNAL_8b52ecfd_4_k_cu_181cada76thrust24THRUST_300001_SM_1000_NS12placeholders2_3E)
_ZN34_INTERNAL_8b52ecfd_4_k_cu_181cada76thrust24THRUST_300001_SM_1000_NS12placeholders2_3E:
	.zero		1
	.type		_ZN34_INTERNAL_8b52ecfd_4_k_cu_181cada74cuda3std3__45__cpo5beginE,@object
	.size		_ZN34_INTERNAL_8b52ecfd_4_k_cu_181cada74cuda3std3__45__cpo5beginE,(_ZN34_INTERNAL_8b52ecfd_4_k_cu_181cada74cuda3std6ranges3__45__cpo5beginE - _ZN34_INTERNAL_8b52ecfd_4_k_cu_181cada74cuda3std3__45__cpo5beginE)
_ZN34_INTERNAL_8b52ecfd_4_k_cu_181cada74cuda3std3__45__cpo5beginE:
	.zero		1
	.type		_ZN34_INTERNAL_8b52ecfd_4_k_cu_181cada74cuda3std6ranges3__45__cpo5beginE,@object
	.size		_ZN34_INTERNAL_8b52ecfd_4_k_cu_181cada74cuda3std6ranges3__45__cpo5beginE,(_ZN34_INTERNAL_8b52ecfd_4_k_cu_181cada74cuda3std3__436_GLOBAL__N__8b52ecfd_4_k_cu_181cada76ignoreE - _ZN34_INTERNAL_8b52ecfd_4_k_cu_181cada74cuda3std6ranges3__45__cpo5beginE)
_ZN34_INTERNAL_8b52ecfd_4_k_cu_181cada74cuda3std6ranges3__45__cpo5beginE:
	.zero		1
	.type		_ZN34_INTERNAL_8b52ecfd_4_k_cu_181cada74cuda3std3__436_GLOBAL__N__8b52ecfd_4_k_cu_181cada76ignoreE,@object
	.size		_ZN34_INTERNAL_8b52ecfd_4_k_cu_181cada74cuda3std3__436_GLOBAL__N__8b52ecfd_4_k_cu_181cada76ignoreE,(_ZN34_INTERNAL_8b52ecfd_4_k_cu_181cada74cuda3std6ranges3__45__cpo4dataE - _ZN34_INTERNAL_8b52ecfd_4_k_cu_181cada74cuda3std3__436_GLOBAL__N__8b52ecfd_4_k_cu_181cada76ignoreE)
_ZN34_INTERNAL_8b52ecfd_4_k_cu_181cada74cuda3std3__436_GLOBAL__N__8b52ecfd_4_k_cu_181cada76ignoreE:
	.zero		1
	.type		_ZN34_INTERNAL_8b52ecfd_4_k_cu_181cada74cuda3std6ranges3__45__cpo4dataE,@object
	.size		_ZN34_INTERNAL_8b52ecfd_4_k_cu_181cada74cuda3std6ranges3__45__cpo4dataE,(_ZN34_INTERNAL_8b52ecfd_4_k_cu_181cada76thrust24THRUST_300001_SM_1000_NS12placeholders2_7E - _ZN34_INTERNAL_8b52ecfd_4_k_cu_181cada74cuda3std6ranges3__45__cpo4dataE)
_ZN34_INTERNAL_8b52ecfd_4_k_cu_181cada74cuda3std6ranges3__45__cpo4dataE:
	.zero		1
	.type		_ZN34_INTERNAL_8b52ecfd_4_k_cu_181cada76thrust24THRUST_300001_SM_1000_NS12placeholders2_7E,@object
	.size		_ZN34_INTERNAL_8b52ecfd_4_k_cu_181cada76thrust24THRUST_300001_SM_1000_NS12placeholders2_7E,(_ZN34_INTERNAL_8b52ecfd_4_k_cu_181cada74cuda3std3__45__cpo6rbeginE - _ZN34_INTERNAL_8b52ecfd_4_k_cu_181cada76thrust24THRUST_300001_SM_1000_NS12placeholders2_7E)
_ZN34_INTERNAL_8b52ecfd_4_k_cu_181cada76thrust24THRUST_300001_SM_1000_NS12placeholders2_7E:
	.zero		1
	.type		_ZN34_INTERNAL_8b52ecfd_4_k_cu_181cada74cuda3std3__45__cpo6rbeginE,@object
	.size		_ZN34_INTERNAL_8b52ecfd_4_k_cu_181cada74cuda3std3__45__cpo6rbeginE,(_ZN34_INTERNAL_8b52ecfd_4_k_cu_181cada74cuda3std6ranges3__45__cpo7advanceE - _ZN34_INTERNAL_8b52ecfd_4_k_cu_181cada74cuda3std3__45__cpo6rbeginE)
_ZN34_INTERNAL_8b52ecfd_4_k_cu_181cada74cuda3std3__45__cpo6rbeginE:
	.zero		1
	.type		_ZN34_INTERNAL_8b52ecfd_4_k_cu_181cada74cuda3std6ranges3__45__cpo7advanceE,@object
	.size		_ZN34_INTERNAL_8b52ecfd_4_k_cu_181cada74cuda3std6ranges3__45__cpo7advanceE,(_ZN34_INTERNAL_8b52ecfd_4_k_cu_181cada74cuda3std3__47nulloptE - _ZN34_INTERNAL_8b52ecfd_4_k_cu_181cada74cuda3std6ranges3__45__cpo7advanceE)
_ZN34_INTERNAL_8b52ecfd_4_k_cu_181cada74cuda3std6ranges3__45__cpo7advanceE:
	.zero		1
	.type		_ZN34_INTERNAL_8b52ecfd_4_k_cu_181cada74cuda3std3__47nulloptE,@object
	.size		_ZN34_INTERNAL_8b52ecfd_4_k_cu_181cada74cuda3std3__47nulloptE,(_ZN34_INTERNAL_8b52ecfd_4_k_cu_181cada74cuda3std6ranges3__45__cpo8distanceE - _ZN34_INTERNAL_8b52ecfd_4_k_cu_181cada74cuda3std3__47nulloptE)
_ZN34_INTERNAL_8b52ecfd_4_k_cu_181cada74cuda3std3__47nulloptE:
	.zero		1
	.type		_ZN34_INTERNAL_8b52ecfd_4_k_cu_181cada74cuda3std6ranges3__45__cpo8distanceE,@object
	.size		_ZN34_INTERNAL_8b52ecfd_4_k_cu_181cada74cuda3std6ranges3__45__cpo8distanceE,(_ZN34_INTERNAL_8b52ecfd_4_k_cu_181cada76thrust24THRUST_300001_SM_1000_NS12placeholders2_6E - _ZN34_INTERNAL_8b52ecfd_4_k_cu_181cada74cuda3std6ranges3__45__cpo8distanceE)
_ZN34_INTERNAL_8b52ecfd_4_k_cu_181cada74cuda3std6ranges3__45__cpo8distanceE:
	.zero		1
	.type		_ZN34_INTERNAL_8b52ecfd_4_k_cu_181cada76thrust24THRUST_300001_SM_1000_NS12placeholders2_6E,@object
	.size		_ZN34_INTERNAL_8b52ecfd_4_k_cu_181cada76thrust24THRUST_300001_SM_1000_NS12placeholders2_6E,(_ZN34_INTERNAL_8b52ecfd_4_k_cu_181cada74cuda3std3__45__cpo4cendE - _ZN34_INTERNAL_8b52ecfd_4_k_cu_181cada76thrust24THRUST_300001_SM_1000_NS12placeholders2_6E)
_ZN34_INTERNAL_8b52ecfd_4_k_cu_181cada76thrust24THRUST_300001_SM_1000_NS12placeholders2_6E:
	.zero		1
	.type		_ZN34_INTERNAL_8b52ecfd_4_k_cu_181cada74cuda3std3__45__cpo4cendE,@object
	.size		_ZN34_INTERNAL_8b52ecfd_4_k_cu_181cada74cuda3std3__45__cpo4cendE,(_ZN34_INTERNAL_8b52ecfd_4_k_cu_181cada74cuda3std6ranges3__45__cpo4cendE - _ZN34_INTERNAL_8b52ecfd_4_k_cu_181cada74cuda3std3__45__cpo4cendE)
_ZN34_INTERNAL_8b52ecfd_4_k_cu_181cada74cuda3std3__45__cpo4cendE:
	.zero		1
	.type		_ZN34_INTERNAL_8b52ecfd_4_k_cu_181cada74cuda3std6ranges3__45__cpo4cendE,@object
	.size		_ZN34_INTERNAL_8b52ecfd_4_k_cu_181cada74cuda3std6ranges3__45__cpo4cendE,(_ZN34_INTERNAL_8b52ecfd_4_k_cu_181cada74cuda3std3__420unreachable_sentinelE - _ZN34_INTERNAL_8b52ecfd_4_k_cu_181cada74cuda3std6ranges3__45__cpo4cendE)
_ZN34_INTERNAL_8b52ecfd_4_k_cu_181cada74cuda3std6ranges3__45__cpo4cendE:
	.zero		1
	.type		_ZN34_INTERNAL_8b52ecfd_4_k_cu_181cada74cuda3std3__420unreachable_sentinelE,@object
	.size		_ZN34_INTERNAL_8b52ecfd_4_k_cu_181cada74cuda3std3__420unreachable_sentinelE,(_ZN34_INTERNAL_8b52ecfd_4_k_cu_181cada74cuda3std6ranges3__45__cpo5ssizeE - _ZN34_INTERNAL_8b52ecfd_4_k_cu_181cada74cuda3std3__420unreachable_sentinelE)
_ZN34_INTERNAL_8b52ecfd_4_k_cu_181cada74cuda3std3__420unreachable_sentinelE:
	.zero		1
	.type		_ZN34_INTERNAL_8b52ecfd_4_k_cu_181cada74cuda3std6ranges3__45__cpo5ssizeE,@object
	.size		_ZN34_INTERNAL_8b52ecfd_4_k_cu_181cada74cuda3std6ranges3__45__cpo5ssizeE,(_ZN34_INTERNAL_8b52ecfd_4_k_cu_181cada76thrust24THRUST_300001_SM_1000_NS12placeholders3_10E - _ZN34_INTERNAL_8b52ecfd_4_k_cu_181cada74cuda3std6ranges3__45__cpo5ssizeE)
_ZN34_INTERNAL_8b52ecfd_4_k_cu_181cada74cuda3std6ranges3__45__cpo5ssizeE:
	.zero		1
	.type		_ZN34_INTERNAL_8b52ecfd_4_k_cu_181cada76thrust24THRUST_300001_SM_1000_NS12placeholders3_10E,@object
	.size		_ZN34_INTERNAL_8b52ecfd_4_k_cu_181cada76thrust24THRUST_300001_SM_1000_NS12placeholders3_10E,(_ZN34_INTERNAL_8b52ecfd_4_k_cu_181cada74cuda3std3__45__cpo5crendE - _ZN34_INTERNAL_8b52ecfd_4_k_cu_181cada76thrust24THRUST_300001_SM_1000_NS12placeholders3_10E)
_ZN34_INTERNAL_8b52ecfd_4_k_cu_181cada76thrust24THRUST_300001_SM_1000_NS12placeholders3_10E:
	.zero		1
	.type		_ZN34_INTERNAL_8b52ecfd_4_k_cu_181cada74cuda3std3__45__cpo5crendE,@object
	.size		_ZN34_INTERNAL_8b52ecfd_4_k_cu_181cada74cuda3std3__45__cpo5crendE,(_ZN34_INTERNAL_8b52ecfd_4_k_cu_181cada74cuda3std6ranges3__45__cpo4prevE - _ZN34_INTERNAL_8b52ecfd_4_k_cu_181cada74cuda3std3__45__cpo5crendE)
_ZN34_INTERNAL_8b52ecfd_4_k_cu_181cada74cuda3std3__45__cpo5crendE:
	.zero		1
	.type		_ZN34_INTERNAL_8b52ecfd_4_k_cu_181cada74cuda3std6ranges3__45__cpo4prevE,@object
	.size		_ZN34_INTERNAL_8b52ecfd_4_k_cu_181cada74cuda3std6ranges3__45__cpo4prevE,(_ZN34_INTERNAL_8b52ecfd_4_k_cu_181cada74cuda3std6ranges3__45__cpo9iter_moveE - _ZN34_INTERNAL_8b52ecfd_4_k_cu_181cada74cuda3std6ranges3__45__cpo4prevE)
_ZN34_INTERNAL_8b52ecfd_4_k_cu_181cada74cuda3std6ranges3__45__cpo4prevE:
	.zero		1
	.type		_ZN34_INTERNAL_8b52ecfd_4_k_cu_181cada74cuda3std6ranges3__45__cpo9iter_moveE,@object
	.size		_ZN34_INTERNAL_8b52ecfd_4_k_cu_181cada74cuda3std6ranges3__45__cpo9iter_moveE,(_ZN34_INTERNAL_8b52ecfd_4_k_cu_181cada76thrust24THRUST_300001_SM_1000_NS12placeholders2_2E - _ZN34_INTERNAL_8b52ecfd_4_k_cu_181cada74cuda3std6ranges3__45__cpo9iter_moveE)
_ZN34_INTERNAL_8b52ecfd_4_k_cu_181cada74cuda3std6ranges3__45__cpo9iter_moveE:
	.zero		1
	.type		_ZN34_INTERNAL_8b52ecfd_4_k_cu_181cada76thrust24THRUST_300001_SM_1000_NS12placeholders2_2E,@object
	.size		_ZN34_INTERNAL_8b52ecfd_4_k_cu_181cada76thrust24THRUST_300001_SM_1000_NS12placeholders2_2E,(_ZN34_INTERNAL_8b52ecfd_4_k_cu_181cada76thrust24THRUST_300001_SM_1000_NS12placeholders2_4E - _ZN34_INTERNAL_8b52ecfd_4_k_cu_181cada76thrust24THRUST_300001_SM_1000_NS12placeholders2_2E)
_ZN34_INTERNAL_8b52ecfd_4_k_cu_181cada76thrust24THRUST_300001_SM_1000_NS12placeholders2_2E:
	.zero		1
	.type		_ZN34_INTERNAL_8b52ecfd_4_k_cu_181cada76thrust24THRUST_300001_SM_1000_NS12placeholders2_4E,@object
	.size		_ZN34_INTERNAL_8b52ecfd_4_k_cu_181cada76thrust24THRUST_300001_SM_1000_NS12placeholders2_4E,(_ZN34_INTERNAL_8b52ecfd_4_k_cu_181cada74cuda3std3__45__cpo3endE - _ZN34_INTERNAL_8b52ecfd_4_k_cu_181cada76thrust24THRUST_300001_SM_1000_NS12placeholders2_4E)
_ZN34_INTERNAL_8b52ecfd_4_k_cu_181cada76thrust24THRUST_300001_SM_1000_NS12placeholders2_4E:
	.zero		1
	.type		_ZN34_INTERNAL_8b52ecfd_4_k_cu_181cada74cuda3std3__45__cpo3endE,@object
	.size		_ZN34_INTERNAL_8b52ecfd_4_k_cu_181cada74cuda3std3__45__cpo3endE,(_ZN34_INTERNAL_8b52ecfd_4_k_cu_181cada74cuda3std6ranges3__45__cpo3endE - _ZN34_INTERNAL_8b52ecfd_4_k_cu_181cada74cuda3std3__45__cpo3endE)
_ZN34_INTERNAL_8b52ecfd_4_k_cu_181cada74cuda3std3__45__cpo3endE:
	.zero		1
	.type		_ZN34_INTERNAL_8b52ecfd_4_k_cu_181cada74cuda3std6ranges3__45__cpo3endE,@object
	.size		_ZN34_INTERNAL_8b52ecfd_4_k_cu_181cada74cuda3std6ranges3__45__cpo3endE,(_ZN34_INTERNAL_8b52ecfd_4_k_cu_181cada74cuda3std3__419piecewise_constructE - _ZN34_INTERNAL_8b52ecfd_4_k_cu_181cada74cuda3std6ranges3__45__cpo3endE)
_ZN34_INTERNAL_8b52ecfd_4_k_cu_181cada74cuda3std6ranges3__45__cpo3endE:
	.zero		1
	.type		_ZN34_INTERNAL_8b52ecfd_4_k_cu_181cada74cuda3std3__419piecewise_constructE,@object
	.size		_ZN34_INTERNAL_8b52ecfd_4_k_cu_181cada74cuda3std3__419piecewise_constructE,(_ZN34_INTERNAL_8b52ecfd_4_k_cu_181cada74cuda3std6ranges3__45__cpo5cdataE - _ZN34_INTERNAL_8b52ecfd_4_k_cu_181cada74cuda3std3__419piecewise_constructE)
_ZN34_INTERNAL_8b52ecfd_4_k_cu_181cada74cuda3std3__419piecewise_constructE:
	.zero		1
	.type		_ZN34_INTERNAL_8b52ecfd_4_k_cu_181cada74cuda3std6ranges3__45__cpo5cdataE,@object
	.size		_ZN34_INTERNAL_8b52ecfd_4_k_cu_181cada74cuda3std6ranges3__45__cpo5cdataE,(_ZN34_INTERNAL_8b52ecfd_4_k_cu_181cada76thrust24THRUST_300001_SM_1000_NS12placeholders2_8E - _ZN34_INTERNAL_8b52ecfd_4_k_cu_181cada74cuda3std6ranges3__45__cpo5cdataE)
_ZN34_INTERNAL_8b52ecfd_4_k_cu_181cada74cuda3std6ranges3__45__cpo5cdataE:
	.zero		1
	.type		_ZN34_INTERNAL_8b52ecfd_4_k_cu_181cada76thrust24THRUST_300001_SM_1000_NS12placeholders2_8E,@object
	.size		_ZN34_INTERNAL_8b52ecfd_4_k_cu_181cada76thrust24THRUST_300001_SM_1000_NS12placeholders2_8E,(_ZN34_INTERNAL_8b52ecfd_4_k_cu_181cada74cuda3std3__45__cpo4rendE - _ZN34_INTERNAL_8b52ecfd_4_k_cu_181cada76thrust24THRUST_300001_SM_1000_NS12placeholders2_8E)
_ZN34_INTERNAL_8b52ecfd_4_k_cu_181cada76thrust24THRUST_300001_SM_1000_NS12placeholders2_8E:
	.zero		1
	.type		_ZN34_INTERNAL_8b52ecfd_4_k_cu_181cada74cuda3std3__45__cpo4rendE,@object
	.size		_ZN34_INTERNAL_8b52ecfd_4_k_cu_181cada74cuda3std3__45__cpo4rendE,(_ZN34_INTERNAL_8b52ecfd_4_k_cu_181cada74cuda3std6ranges3__45__cpo9iter_swapE - _ZN34_INTERNAL_8b52ecfd_4_k_cu_181cada74cuda3std3__45__cpo4rendE)
_ZN34_INTERNAL_8b52ecfd_4_k_cu_181cada74cuda3std3__45__cpo4rendE:
	.zero		1
	.type		_ZN34_INTERNAL_8b52ecfd_4_k_cu_181cada74cuda3std6ranges3__45__cpo9iter_swapE,@object
	.size		_ZN34_INTERNAL_8b52ecfd_4_k_cu_181cada74cuda3std6ranges3__45__cpo9iter_swapE,(_ZN34_INTERNAL_8b52ecfd_4_k_cu_181cada74cuda3std3__48unexpectE - _ZN34_INTERNAL_8b52ecfd_4_k_cu_181cada74cuda3std6ranges3__45__cpo9iter_swapE)
_ZN34_INTERNAL_8b52ecfd_4_k_cu_181cada74cuda3std6ranges3__45__cpo9iter_swapE:
	.zero		1
	.type		_ZN34_INTERNAL_8b52ecfd_4_k_cu_181cada74cuda3std3__48unexpectE,@object
	.size		_ZN34_INTERNAL_8b52ecfd_4_k_cu_181cada74cuda3std3__48unexpectE,(_ZN34_INTERNAL_8b52ecfd_4_k_cu_181cada76thrust24THRUST_300001_SM_1000_NS6system6detail10sequential3seqE - _ZN34_INTERNAL_8b52ecfd_4_k_cu_181cada74cuda3std3__48unexpectE)
_ZN34_INTERNAL_8b52ecfd_4_k_cu_181cada74cuda3std3__48unexpectE:
	.zero		1
	.type		_ZN34_INTERNAL_8b52ecfd_4_k_cu_181cada76thrust24THRUST_300001_SM_1000_NS6system6detail10sequential3seqE,@object
	.size		_ZN34_INTERNAL_8b52ecfd_4_k_cu_181cada76thrust24THRUST_300001_SM_1000_NS6system6detail10sequential3seqE,(.L_29 - _ZN34_INTERNAL_8b52ecfd_4_k_cu_181cada76thrust24THRUST_300001_SM_1000_NS6system6detail10sequential3seqE)
_ZN34_INTERNAL_8b52ecfd_4_k_cu_181cada76thrust24THRUST_300001_SM_1000_NS6system6detail10sequential3seqE:
	.zero		1
.L_29:


//--------------------- .nv.constant0._ZN3cub18CUB_300001_SM_10006detail11EmptyKernelIvEEvv --------------------------
	.section	.nv.constant0._ZN3cub18CUB_300001_SM_10006detail11EmptyKernelIvEEvv,"a",@progbits
	.sectionflags	@""
	.align	4
.nv.constant0._ZN3cub18CUB_300001_SM_10006detail11EmptyKernelIvEEvv:
	.zero		896


//--------------------- .nv.constant0._Z3fooN3cub18CUB_300001_SM_10008NullTypeE --------------------------
	.section	.nv.constant0._Z3fooN3cub18CUB_300001_SM_10008NullTypeE,"a",@progbits
	.sectionflags	@""
	.align	4
.nv.constant0._Z3fooN3cub18CUB_300001_SM_10008NullTypeE:
	.zero		897


//--------------------- SYMBOLS --------------------------

	.type		.nv.reservedSmem.offset0,@object
	.size		.nv.reservedSmem.offset0,0x4
